//
// Generated by NVIDIA NVVM Compiler
//
// Compiler Build ID: CL-36424714
// Cuda compilation tools, release 13.0, V13.0.88
// Based on NVVM 20.0.0
//

.version 9.0
.target sm_100
.address_size 64

	// .globl	_Z11parallelAddiPfS_

.visible .entry _Z11parallelAddiPfS_(
	.param .u32 _Z11parallelAddiPfS__param_0,
	.param .u64 .ptr .align 1 _Z11parallelAddiPfS__param_1,
	.param .u64 .ptr .align 1 _Z11parallelAddiPfS__param_2
)
{
	.reg .pred 	%p<3>;
	.reg .b32 	%r<4>;
	.reg .b32 	%f<4>;
	.reg .b64 	%rd<14>;

	ld.param.u32 	%r2, [_Z11parallelAddiPfS__param_0];
	ld.param.u64 	%rd8, [_Z11parallelAddiPfS__param_1];
	ld.param.u64 	%rd9, [_Z11parallelAddiPfS__param_2];
	mov.u32 	%r1, %tid.x;
	setp.ge.u32 	%p1, %r1, %r2;
	@%p1 bra 	$L__BB0_3;
	mov.u32 	%r3, %ntid.x;
	cvt.u64.u32 	%rd13, %r1;
	cvt.u64.u32 	%rd2, %r3;
	cvt.s64.s32 	%rd3, %r2;
	cvta.to.global.u64 	%rd4, %rd8;
	cvta.to.global.u64 	%rd5, %rd9;
$L__BB0_2:
	shl.b64 	%rd10, %rd13, 2;
	add.s64 	%rd11, %rd4, %rd10;
	ld.global.f32 	%f1, [%rd11];
	add.s64 	%rd12, %rd5, %rd10;
	ld.global.f32 	%f2, [%rd12];
	add.f32 	%f3, %f1, %f2;
	st.global.f32 	[%rd12], %f3;
	add.s64 	%rd13, %rd13, %rd2;
	setp.lt.u64 	%p2, %rd13, %rd3;
	@%p2 bra 	$L__BB0_2;
$L__BB0_3:
	ret;

}


// ===== COMPILED SASS (sm_100) =====

	.target	sm_100

	.elftype	@"ET_EXEC"


//--------------------- .note.nv.tkinfo           --------------------------
	.section	.note.nv.tkinfo,"",@"SHT_NOTE"
	.sectionflags	@"SHF_NOTE_NV_TKINFO"
	.tkinfo
        /*0018*/ 	.word	0x00000002
        /*0030*/ 	.string	""
        /*0030*/ 	.string	"ptxas"
        /*0030*/ 	.string	"Cuda compilation tools, release 13.0, V13.0.88"
        /*0030*/ 	.string	"Build cuda_13.0.r13.0/compiler.36424714_0"
        /*0030*/ 	.string	"-arch sm_100 -m 64 "



//--------------------- .note.nv.cuinfo           --------------------------
	.section	.note.nv.cuinfo,"",@"SHT_NOTE"
	.sectionflags	@"SHF_NOTE_NV_CUINFO"
        /*0018*/ 	.short	0x0002
        /*001a*/ 	.short	0x0064
        /*001c*/ 	.short	0x0082
	.zero		2


//--------------------- .nv.info                  --------------------------
	.section	.nv.info,"",@"SHT_CUDA_INFO"
	.align	4


	//----- nvinfo : EIATTR_REGCOUNT
	.align		4
        /*0000*/ 	.byte	0x04, 0x2f
        /*0002*/ 	.short	(.L_1 - .L_0)
	.align		4
.L_0:
        /*0004*/ 	.word	index@(_Z11parallelAddiPfS_)
        /*0008*/ 	.word	0x0000000c


	//----- nvinfo : EIATTR_FRAME_SIZE
	.align		4
.L_1:
        /*000c*/ 	.byte	0x04, 0x11
        /*000e*/ 	.short	(.L_3 - .L_2)
	.align		4
.L_2:
        /*0010*/ 	.word	index@(_Z11parallelAddiPfS_)
        /*0014*/ 	.word	0x00000000


	//----- nvinfo : EIATTR_MIN_STACK_SIZE
	.align		4
.L_3:
        /*0018*/ 	.byte	0x04, 0x12
        /*001a*/ 	.short	(.L_5 - .L_4)
	.align		4
.L_4:
        /*001c*/ 	.word	index@(_Z11parallelAddiPfS_)
        /*0020*/ 	.word	0x00000000
.L_5:


//--------------------- .nv.compat                --------------------------
	.section	.nv.compat,"",@"SHT_CUDA_COMPAT_INFO"
	.align	4
        /*0000*/ 	.byte	0x02, 0x09, 0x00, 0x00, 0x02, 0x02, 0x01, 0x00, 0x02, 0x05, 0x05, 0x00, 0x03, 0x07, 0x01, 0x01
        /*0010*/ 	.byte	0x02, 0x03, 0x00, 0x00, 0x02, 0x06, 0x01, 0x00, 0x04, 0x0b, 0x08, 0x00, 0x09, 0x00, 0x00, 0x00
        /*0020*/ 	.byte	0x00, 0x00, 0x00, 0x00


//--------------------- .nv.info._Z11parallelAddiPfS_ --------------------------
	.section	.nv.info._Z11parallelAddiPfS_,"",@"SHT_CUDA_INFO"
	.sectionflags	@""
	.align	4


	//----- nvinfo : EIATTR_CUDA_API_VERSION
	.align		4
        /*0000*/ 	.byte	0x04, 0x37
        /*0002*/ 	.short	(.L_7 - .L_6)
.L_6:
        /*0004*/ 	.word	0x00000082


	//----- nvinfo : EIATTR_KPARAM_INFO
	.align		4
.L_7:
        /*0008*/ 	.byte	0x04, 0x17
        /*000a*/ 	.short	(.L_9 - .L_8)
.L_8:
        /*000c*/ 	.word	0x00000000
        /*0010*/ 	.short	0x0002
        /*0012*/ 	.short	0x0010
        /*0014*/ 	.byte	0x00, 0xf5, 0x21, 0x00


	//----- nvinfo : EIATTR_KPARAM_INFO
	.align		4
.L_9:
        /*0018*/ 	.byte	0x04, 0x17
        /*001a*/ 	.short	(.L_11 - .L_10)
.L_10:
        /*001c*/ 	.word	0x00000000
        /*0020*/ 	.short	0x0001
        /*0022*/ 	.short	0x0008
        /*0024*/ 	.byte	0x00, 0xf5, 0x21, 0x00


	//----- nvinfo : EIATTR_KPARAM_INFO
	.align		4
.L_11:
        /*0028*/ 	.byte	0x04, 0x17
        /*002a*/ 	.short	(.L_13 - .L_12)
.L_12:
        /*002c*/ 	.word	0x00000000
        /*0030*/ 	.short	0x0000
        /*0032*/ 	.short	0x0000
        /*0034*/ 	.byte	0x00, 0xf0, 0x11, 0x00


	//----- nvinfo : EIATTR_SPARSE_MMA_MASK
	.align		4
.L_13:
        /*0038*/ 	.byte	0x03, 0x50
        /*003a*/ 	.short	0x0000


	//----- nvinfo : EIATTR_MAXREG_COUNT
	.align		4
        /*003c*/ 	.byte	0x03, 0x1b
        /*003e*/ 	.short	0x00ff


	//----- nvinfo : EIATTR_MERCURY_ISA_VERSION
	.align		4
        /*0040*/ 	.byte	0x03, 0x5f
        /*0042*/ 	.short	0x0101


	//----- nvinfo : EIATTR_VRC_CTA_INIT_COUNT
	.align		4
        /*0044*/ 	.byte	0x02, 0x4a
	.zero		1
	.zero		1


	//----- nvinfo : EIATTR_EXIT_INSTR_OFFSETS
	.align		4
        /*0048*/ 	.byte	0x04, 0x1c
        /*004a*/ 	.short	(.L_15 - .L_14)


	//   ....[0]....
.L_14:
        /*004c*/ 	.word	0x00000040


	//   ....[1]....
        /*0050*/ 	.word	0x000001a0


	//----- nvinfo : EIATTR_CRS_STACK_SIZE
	.align		4
.L_15:
        /*0054*/ 	.byte	0x04, 0x1e
        /*0056*/ 	.short	(.L_17 - .L_16)
.L_16:
        /*0058*/ 	.word	0x00000000


	//----- nvinfo : EIATTR_CBANK_PARAM_SIZE
	.align		4
.L_17:
        /*005c*/ 	.byte	0x03, 0x19
        /*005e*/ 	.short	0x0018


	//----- nvinfo : EIATTR_PARAM_CBANK
	.align		4
        /*0060*/ 	.byte	0x04, 0x0a
        /*0062*/ 	.short	(.L_19 - .L_18)
	.align		4
.L_18:
        /*0064*/ 	.word	index@(.nv.constant0._Z11parallelAddiPfS_)
        /*0068*/ 	.short	0x0380
        /*006a*/ 	.short	0x0018


	//----- nvinfo : EIATTR_SW_WAR
	.align		4
.L_19:
        /*006c*/ 	.byte	0x04, 0x36
        /*006e*/ 	.short	(.L_21 - .L_20)
.L_20:
        /*0070*/ 	.word	0x00000008
.L_21:


//--------------------- .nv.callgraph             --------------------------
	.section	.nv.callgraph,"",@"SHT_CUDA_CALLGRAPH"
	.align	4
	.sectionentsize	8
	.align		4
        /*0000*/ 	.word	0x00000000
	.align		4
        /*0004*/ 	.word	0xffffffff
	.align		4
        /*0008*/ 	.word	0x00000000
	.align		4
        /*000c*/ 	.word	0xfffffffe
	.align		4
        /*0010*/ 	.word	0x00000000
	.align		4
        /*0014*/ 	.word	0xfffffffd
	.align		4
        /*0018*/ 	.word	0x00000000
	.align		4
        /*001c*/ 	.word	0xfffffffc


//--------------------- .text._Z11parallelAddiPfS_ --------------------------
	.section	.text._Z11parallelAddiPfS_,"ax",@progbits
	.align	128
        .global         _Z11parallelAddiPfS_
        .type           _Z11parallelAddiPfS_,@function
        .size           _Z11parallelAddiPfS_,(.L_x_2 - _Z11parallelAddiPfS_)
        .other          _Z11parallelAddiPfS_,@"STO_CUDA_ENTRY STV_DEFAULT"
_Z11parallelAddiPfS_:
.text._Z11parallelAddiPfS_:
[----:B------:R-:W-:Y:S01]  /*0000*/  LDC R1, c[0x0][0x37c] ;  /* 0x0000df00ff017b82 */ /* 0x000fe20000000800 */
[----:B------:R-:W0:Y:S01]  /*0010*/  S2R R0, SR_TID.X ;  /* 0x0000000000007919 */ /* 0x000e220000002100 */
[----:B------:R-:W0:Y:S02]  /*0020*/  LDCU UR8, c[0x0][0x380] ;  /* 0x00007000ff0877ac */ /* 0x000e240008000800 */
[----:B0-----:R-:W-:-:S13]  /*0030*/  ISETP.GE.U32.AND P0, PT, R0, UR8, PT ;  /* 0x0000000800007c0c */ /* 0x001fda000bf06070 */
[----:B------:R-:W-:Y:S05]  /*0040*/  @P0 EXIT ;  /* 0x000000000000094d */ /* 0x000fea0003800000 */
[----:B------:R-:W-:Y:S01]  /*0050*/  IMAD.MOV.U32 R9, RZ, RZ, RZ ;  /* 0x000000ffff097224 */ /* 0x000fe200078e00ff */
[----:B------:R-:W0:Y:S01]  /*0060*/  LDCU UR4, c[0x0][0x360] ;  /* 0x00006c00ff0477ac */ /* 0x000e220008000800 */
[----:B------:R-:W1:Y:S01]  /*0070*/  LDCU.64 UR6, c[0x0][0x358] ;  /* 0x00006b00ff0677ac */ /* 0x000e620008000a00 */
[----:B------:R-:W2:Y:S01]  /*0080*/  LDCU.64 UR10, c[0x0][0x388] ;  /* 0x00007100ff0a77ac */ /* 0x000ea20008000a00 */
[----:B------:R-:W3:Y:S01]  /*0090*/  LDCU.64 UR12, c[0x0][0x390] ;  /* 0x00007200ff0c77ac */ /* 0x000ee20008000a00 */
[----:B------:R-:W-:-:S12]  /*00a0*/  USHF.R.S32.HI UR5, URZ, 0x1f, UR8 ;  /* 0x0000001fff057899 */ /* 0x000fd80008011408 */
.L_x_0:
[C---:B----4-:R-:W-:Y:S01]  /*00b0*/  IMAD.SHL.U32 R2, R0.reuse, 0x4, RZ ;  /* 0x0000000400027824 */ /* 0x050fe200078e00ff */
[----:B------:R-:W-:-:S04]  /*00c0*/  SHF.L.U64.HI R3, R0, 0x2, R9 ;  /* 0x0000000200037819 */ /* 0x000fc80000010209 */
[C---:B--2---:R-:W-:Y:S02]  /*00d0*/  IADD3 R4, P0, PT, R2.reuse, UR10, RZ ;  /* 0x0000000a02047c10 */ /* 0x044fe4000ff1e0ff */
[----:B---3--:R-:W-:Y:S02]  /*00e0*/  IADD3 R2, P1, PT, R2, UR12, RZ ;  /* 0x0000000c02027c10 */ /* 0x008fe4000ff3e0ff */
[C---:B------:R-:W-:Y:S02]  /*00f0*/  IADD3.X R5, PT, PT, R3.reuse, UR11, RZ, P0, !PT ;  /* 0x0000000b03057c10 */ /* 0x040fe400087fe4ff */
[----:B------:R-:W-:-:S03]  /*0100*/  IADD3.X R3, PT, PT, R3, UR13, RZ, P1, !PT ;  /* 0x0000000d03037c10 */ /* 0x000fc60008ffe4ff */
[----:B-1----:R-:W2:Y:S04]  /*0110*/  LDG.E R4, desc[UR6][R4.64] ;  /* 0x0000000604047981 */ /* 0x002ea8000c1e1900 */
[----:B------:R-:W2:Y:S01]  /*0120*/  LDG.E R7, desc[UR6][R2.64] ;  /* 0x0000000602077981 */ /* 0x000ea2000c1e1900 */
[----:B0-----:R-:W-:-:S05]  /*0130*/  IADD3 R0, P0, PT, R0, UR4, RZ ;  /* 0x0000000400007c10 */ /* 0x001fca000ff1e0ff */
[----:B------:R-:W-:Y:S01]  /*0140*/  IMAD.X R9, RZ, RZ, R9, P0 ;  /* 0x000000ffff097224 */ /* 0x000fe200000e0609 */
[----:B------:R-:W-:-:S04]  /*0150*/  ISETP.GE.U32.AND P0, PT, R0, UR8, PT ;  /* 0x0000000800007c0c */ /* 0x000fc8000bf06070 */
[----:B------:R-:W-:Y:S01]  /*0160*/  ISETP.GE.U32.AND.EX P0, PT, R9, UR5, PT, P0 ;  /* 0x0000000509007c0c */ /* 0x000fe2000bf06100 */
[----:B--2---:R-:W-:-:S05]  /*0170*/  FADD R7, R4, R7 ;  /* 0x0000000704077221 */ /* 0x004fca0000000000 */
[----:B------:R4:W-:Y:S07]  /*0180*/  STG.E desc[UR6][R2.64], R7 ;  /* 0x0000000702007986 */ /* 0x0009ee000c101906 */
[----:B------:R-:W-:Y:S05]  /*0190*/  @!P0 BRA `(.L_x_0) ;  /* 0xfffffffc00c48947 */ /* 0x000fea000383ffff */
[----:B------:R-:W-:Y:S05]  /*01a0*/  EXIT ;  /* 0x000000000000794d */ /* 0x000fea0003800000 */
.L_x_1:
[----:B------:R-:W-:-:S00]  /*01b0*/  BRA `(.L_x_1) ;  /* 0xfffffffc00fc7947 */ /* 0x000fc0000383ffff */
[----:B------:R-:W-:-:S00]  /*01c0*/  NOP ;  /* 0x0000000000007918 */ /* 0x000fc00000000000 */
        /* <DEDUP_REMOVED lines=11> */
.L_x_2:


//--------------------- .nv.shared.reserved.0     --------------------------
	.section	.nv.shared.reserved.0,"aw",@nobits
	.weak		__nv_reservedSMEM_offset_0_alias
	.size		__nv_reservedSMEM_offset_0_alias, 0, 64
	.other		__nv_reservedSMEM_offset_0_alias,@"STO_CUDA_RESERVED_SHARED STV_DEFAULT"
__nv_reservedSMEM_offset_0_alias:
	.zero		0
	.zero		64


//--------------------- .nv.constant0._Z11parallelAddiPfS_ --------------------------
	.section	.nv.constant0._Z11parallelAddiPfS_,"a",@progbits
	.sectionflags	@""
	.align	4
.nv.constant0._Z11parallelAddiPfS_:
	.zero		920


//--------------------- SYMBOLS --------------------------

	.type		.nv.reservedSmem.offset0,@object
	.size		.nv.reservedSmem.offset0,0x4
